//
// Generated by NVIDIA NVVM Compiler
//
// Compiler Build ID: CL-36424714
// Cuda compilation tools, release 13.0, V13.0.88
// Based on NVVM 20.0.0
//

.version 9.0
.target sm_100
.address_size 64

	// .globl	_Z4mul2Pf

.visible .entry _Z4mul2Pf(
	.param .u64 .ptr .align 1 _Z4mul2Pf_param_0
)
{
	.reg .b32 	%r<2>;
	.reg .b32 	%f<3>;
	.reg .b64 	%rd<5>;

	ld.param.u64 	%rd1, [_Z4mul2Pf_param_0];
	cvta.to.global.u64 	%rd2, %rd1;
	mov.u32 	%r1, %tid.x;
	mul.wide.u32 	%rd3, %r1, 4;
	add.s64 	%rd4, %rd2, %rd3;
	ld.global.f32 	%f1, [%rd4];
	add.f32 	%f2, %f1, %f1;
	st.global.f32 	[%rd4], %f2;
	ret;

}


// ===== COMPILED SASS (sm_100) =====

	.target	sm_100

	.elftype	@"ET_EXEC"


//--------------------- .note.nv.tkinfo           --------------------------
	.section	.note.nv.tkinfo,"",@"SHT_NOTE"
	.sectionflags	@"SHF_NOTE_NV_TKINFO"
	.tkinfo
        /*0018*/ 	.word	0x00000002
        /*0030*/ 	.string	""
        /*0030*/ 	.string	"ptxas"
        /*0030*/ 	.string	"Cuda compilation tools, release 13.0, V13.0.88"
        /*0030*/ 	.string	"Build cuda_13.0.r13.0/compiler.36424714_0"
        /*0030*/ 	.string	"-arch sm_100 -m 64 "



//--------------------- .note.nv.cuinfo           --------------------------
	.section	.note.nv.cuinfo,"",@"SHT_NOTE"
	.sectionflags	@"SHF_NOTE_NV_CUINFO"
        /*0018*/ 	.short	0x0002
        /*001a*/ 	.short	0x0064
        /*001c*/ 	.short	0x0082
	.zero		2


//--------------------- .nv.info                  --------------------------
	.section	.nv.info,"",@"SHT_CUDA_INFO"
	.align	4


	//----- nvinfo : EIATTR_REGCOUNT
	.align		4
        /*0000*/ 	.byte	0x04, 0x2f
        /*0002*/ 	.short	(.L_1 - .L_0)
	.align		4
.L_0:
        /*0004*/ 	.word	index@(_Z4mul2Pf)
        /*0008*/ 	.word	0x00000008


	//----- nvinfo : EIATTR_FRAME_SIZE
	.align		4
.L_1:
        /*000c*/ 	.byte	0x04, 0x11
        /*000e*/ 	.short	(.L_3 - .L_2)
	.align		4
.L_2:
        /*0010*/ 	.word	index@(_Z4mul2Pf)
        /*0014*/ 	.word	0x00000000


	//----- nvinfo : EIATTR_MIN_STACK_SIZE
	.align		4
.L_3:
        /*0018*/ 	.byte	0x04, 0x12
        /*001a*/ 	.short	(.L_5 - .L_4)
	.align		4
.L_4:
        /*001c*/ 	.word	index@(_Z4mul2Pf)
        /*0020*/ 	.word	0x00000000
.L_5:


//--------------------- .nv.compat                --------------------------
	.section	.nv.compat,"",@"SHT_CUDA_COMPAT_INFO"
	.align	4
        /*0000*/ 	.byte	0x02, 0x09, 0x00, 0x00, 0x02, 0x02, 0x01, 0x00, 0x02, 0x05, 0x05, 0x00, 0x03, 0x07, 0x01, 0x01
        /*0010*/ 	.byte	0x02, 0x03, 0x00, 0x00, 0x02, 0x06, 0x01, 0x00, 0x04, 0x0b, 0x08, 0x00, 0x09, 0x00, 0x00, 0x00
        /*0020*/ 	.byte	0x00, 0x00, 0x00, 0x00


//--------------------- .nv.info._Z4mul2Pf        --------------------------
	.section	.nv.info._Z4mul2Pf,"",@"SHT_CUDA_INFO"
	.sectionflags	@""
	.align	4


	//----- nvinfo : EIATTR_CUDA_API_VERSION
	.align		4
        /*0000*/ 	.byte	0x04, 0x37
        /*0002*/ 	.short	(.L_7 - .L_6)
.L_6:
        /*0004*/ 	.word	0x00000082


	//----- nvinfo : EIATTR_KPARAM_INFO
	.align		4
.L_7:
        /*0008*/ 	.byte	0x04, 0x17
        /*000a*/ 	.short	(.L_9 - .L_8)
.L_8:
        /*000c*/ 	.word	0x00000000
        /*0010*/ 	.short	0x0000
        /*0012*/ 	.short	0x0000
        /*0014*/ 	.byte	0x00, 0xf5, 0x21, 0x00


	//----- nvinfo : EIATTR_SPARSE_MMA_MASK
	.align		4
.L_9:
        /*0018*/ 	.byte	0x03, 0x50
        /*001a*/ 	.short	0x0000


	//----- nvinfo : EIATTR_MAXREG_COUNT
	.align		4
        /*001c*/ 	.byte	0x03, 0x1b
        /*001e*/ 	.short	0x00ff


	//----- nvinfo : EIATTR_MERCURY_ISA_VERSION
	.align		4
        /*0020*/ 	.byte	0x03, 0x5f
        /*0022*/ 	.short	0x0101


	//----- nvinfo : EIATTR_VRC_CTA_INIT_COUNT
	.align		4
        /*0024*/ 	.byte	0x02, 0x4a
	.zero		1
	.zero		1


	//----- nvinfo : EIATTR_EXIT_INSTR_OFFSETS
	.align		4
        /*0028*/ 	.byte	0x04, 0x1c
        /*002a*/ 	.short	(.L_11 - .L_10)


	//   ....[0]....
.L_10:
        /*002c*/ 	.word	0x00000080


	//----- nvinfo : EIATTR_CBANK_PARAM_SIZE
	.align		4
.L_11:
        /*0030*/ 	.byte	0x03, 0x19
        /*0032*/ 	.short	0x0008


	//----- nvinfo : EIATTR_PARAM_CBANK
	.align		4
        /*0034*/ 	.byte	0x04, 0x0a
        /*0036*/ 	.short	(.L_13 - .L_12)
	.align		4
.L_12:
        /*0038*/ 	.word	index@(.nv.constant0._Z4mul2Pf)
        /*003c*/ 	.short	0x0380
        /*003e*/ 	.short	0x0008


	//----- nvinfo : EIATTR_SW_WAR
	.align		4
.L_13:
        /*0040*/ 	.byte	0x04, 0x36
        /*0042*/ 	.short	(.L_15 - .L_14)
.L_14:
        /*0044*/ 	.word	0x00000008
.L_15:


//--------------------- .nv.callgraph             --------------------------
	.section	.nv.callgraph,"",@"SHT_CUDA_CALLGRAPH"
	.align	4
	.sectionentsize	8
	.align		4
        /*0000*/ 	.word	0x00000000
	.align		4
        /*0004*/ 	.word	0xffffffff
	.align		4
        /*0008*/ 	.word	0x00000000
	.align		4
        /*000c*/ 	.word	0xfffffffe
	.align		4
        /*0010*/ 	.word	0x00000000
	.align		4
        /*0014*/ 	.word	0xfffffffd
	.align		4
        /*0018*/ 	.word	0x00000000
	.align		4
        /*001c*/ 	.word	0xfffffffc


//--------------------- .text._Z4mul2Pf           --------------------------
	.section	.text._Z4mul2Pf,"ax",@progbits
	.align	128
        .global         _Z4mul2Pf
        .type           _Z4mul2Pf,@function
        .size           _Z4mul2Pf,(.L_x_1 - _Z4mul2Pf)
        .other          _Z4mul2Pf,@"STO_CUDA_ENTRY STV_DEFAULT"
_Z4mul2Pf:
.text._Z4mul2Pf:
[----:B------:R-:W-:Y:S01]  /*0000*/  LDC R1, c[0x0][0x37c] ;  /* 0x0000df00ff017b82 */ /* 0x000fe20000000800 */
[----:B------:R-:W0:Y:S07]  /*0010*/  S2R R5, SR_TID.X ;  /* 0x0000000000057919 */ /* 0x000e2e0000002100 */
[----:B------:R-:W0:Y:S01]  /*0020*/  LDC.64 R2, c[0x0][0x380] ;  /* 0x0000e000ff027b82 */ /* 0x000e220000000a00 */
[----:B------:R-:W1:Y:S01]  /*0030*/  LDCU.64 UR4, c[0x0][0x358] ;  /* 0x00006b00ff0477ac */ /* 0x000e620008000a00 */
[----:B0-----:R-:W-:-:S05]  /*0040*/  IMAD.WIDE.U32 R2, R5, 0x4, R2 ;  /* 0x0000000405027825 */ /* 0x001fca00078e0002 */
[----:B-1----:R-:W2:Y:S02]  /*0050*/  LDG.E R0, desc[UR4][R2.64] ;  /* 0x0000000402007981 */ /* 0x002ea4000c1e1900 */
[----:B--2---:R-:W-:-:S05]  /*0060*/  FADD R5, R0, R0 ;  /* 0x0000000000057221 */ /* 0x004fca0000000000 */
[----:B------:R-:W-:Y:S01]  /*0070*/  STG.E desc[UR4][R2.64], R5 ;  /* 0x0000000502007986 */ /* 0x000fe2000c101904 */
[----:B------:R-:W-:Y:S05]  /*0080*/  EXIT ;  /* 0x000000000000794d */ /* 0x000fea0003800000 */
.L_x_0:
[----:B------:R-:W-:-:S00]  /*0090*/  BRA `(.L_x_0) ;  /* 0xfffffffc00fc7947 */ /* 0x000fc0000383ffff */
[----:B------:R-:W-:-:S00]  /*00a0*/  NOP ;  /* 0x0000000000007918 */ /* 0x000fc00000000000 */
        /* <DEDUP_REMOVED lines=13> */
.L_x_1:


//--------------------- .nv.shared.reserved.0     --------------------------
	.section	.nv.shared.reserved.0,"aw",@nobits
	.weak		__nv_reservedSMEM_offset_0_alias
	.size		__nv_reservedSMEM_offset_0_alias, 0, 64
	.other		__nv_reservedSMEM_offset_0_alias,@"STO_CUDA_RESERVED_SHARED STV_DEFAULT"
__nv_reservedSMEM_offset_0_alias:
	.zero		0
	.zero		64


//--------------------- .nv.constant0._Z4mul2Pf   --------------------------
	.section	.nv.constant0._Z4mul2Pf,"a",@progbits
	.sectionflags	@""
	.align	4
.nv.constant0._Z4mul2Pf:
	.zero		904


//--------------------- SYMBOLS --------------------------

	.type		.nv.reservedSmem.offset0,@object
	.size		.nv.reservedSmem.offset0,0x4
